	.headerflags	@"EF_CUDA_TEXMODE_UNIFIED EF_CUDA_64BIT_ADDRESS EF_CUDA_ACCELERATORS EF_CUDA_SM90 EF_CUDA_VIRTUAL_SM(EF_CUDA_SM90)"
	.elftype	@"ET_EXEC"


//--------------------- .nv.info                  --------------------------
	.section	.nv.info,"",@"SHT_CUDA_INFO"
	.align	4


	//----- nvinfo : EIATTR_REGCOUNT
	.align		4
        /*0000*/ 	.byte	0x04, 0x2f
        /*0002*/ 	.short	(.L_1 - .L_0)
	.align		4
.L_0:
        /*0004*/ 	.word	index@(triton_poi_fused_add_15)
        /*0008*/ 	.word	0x00000026


	//----- nvinfo : EIATTR_MIN_STACK_SIZE
	.align		4
.L_1:
        /*000c*/ 	.byte	0x04, 0x12
        /*000e*/ 	.short	(.L_3 - .L_2)
	.align		4
.L_2:
        /*0010*/ 	.word	index@(triton_poi_fused_add_15)
        /*0014*/ 	.word	0x00000000


	//----- nvinfo : EIATTR_FRAME_SIZE
	.align		4
.L_3:
        /*0018*/ 	.byte	0x04, 0x11
        /*001a*/ 	.short	(.L_5 - .L_4)
	.align		4
.L_4:
        /*001c*/ 	.word	index@(triton_poi_fused_add_15)
        /*0020*/ 	.word	0x00000000


	//----- nvinfo : EIATTR_MIN_STACK_SIZE
	.align		4
.L_5:
        /*0024*/ 	.byte	0x04, 0x12
        /*0026*/ 	.short	(.L_7 - .L_6)
	.align		4
.L_6:
        /*0028*/ 	.word	index@(triton_poi_fused_add_15)
        /*002c*/ 	.word	0x00000000
.L_7:


//--------------------- .nv.info.triton_poi_fused_add_15 --------------------------
	.section	.nv.info.triton_poi_fused_add_15,"",@"SHT_CUDA_INFO"
	.sectionflags	@""
	.align	4


	//----- nvinfo : EIATTR_CUDA_API_VERSION
	.align		4
        /*0000*/ 	.byte	0x04, 0x37
        /*0002*/ 	.short	(.L_9 - .L_8)
.L_8:
        /*0004*/ 	.word	0x0000007c


	//----- nvinfo : EIATTR_KPARAM_INFO
	.align		4
.L_9:
        /*0008*/ 	.byte	0x04, 0x17
        /*000a*/ 	.short	(.L_11 - .L_10)
.L_10:
        /*000c*/ 	.word	0x00000000
        /*0010*/ 	.short	0x0005
        /*0012*/ 	.short	0x0024
        /*0014*/ 	.byte	0x00, 0xf0, 0x11, 0x00


	//----- nvinfo : EIATTR_KPARAM_INFO
	.align		4
.L_11:
        /*0018*/ 	.byte	0x04, 0x17
        /*001a*/ 	.short	(.L_13 - .L_12)
.L_12:
        /*001c*/ 	.word	0x00000000
        /*0020*/ 	.short	0x0004
        /*0022*/ 	.short	0x0020
        /*0024*/ 	.byte	0x00, 0xf0, 0x11, 0x00


	//----- nvinfo : EIATTR_KPARAM_INFO
	.align		4
.L_13:
        /*0028*/ 	.byte	0x04, 0x17
        /*002a*/ 	.short	(.L_15 - .L_14)
.L_14:
        /*002c*/ 	.word	0x00000000
        /*0030*/ 	.short	0x0003
        /*0032*/ 	.short	0x0018
        /*0034*/ 	.byte	0x00, 0xf4, 0x21, 0x00


	//----- nvinfo : EIATTR_KPARAM_INFO
	.align		4
.L_15:
        /*0038*/ 	.byte	0x04, 0x17
        /*003a*/ 	.short	(.L_17 - .L_16)
.L_16:
        /*003c*/ 	.word	0x00000000
        /*0040*/ 	.short	0x0002
        /*0042*/ 	.short	0x0010
        /*0044*/ 	.byte	0x00, 0xf4, 0x21, 0x00


	//----- nvinfo : EIATTR_KPARAM_INFO
	.align		4
.L_17:
        /*0048*/ 	.byte	0x04, 0x17
        /*004a*/ 	.short	(.L_19 - .L_18)
.L_18:
        /*004c*/ 	.word	0x00000000
        /*0050*/ 	.short	0x0001
        /*0052*/ 	.short	0x0008
        /*0054*/ 	.byte	0x00, 0xf4, 0x21, 0x00


	//----- nvinfo : EIATTR_KPARAM_INFO
	.align		4
.L_19:
        /*0058*/ 	.byte	0x04, 0x17
        /*005a*/ 	.short	(.L_21 - .L_20)
.L_20:
        /*005c*/ 	.word	0x00000000
        /*0060*/ 	.short	0x0000
        /*0062*/ 	.short	0x0000
        /*0064*/ 	.byte	0x00, 0xf4, 0x21, 0x00


	//----- nvinfo : EIATTR_SPARSE_MMA_MASK
	.align		4
.L_21:
        /*0068*/ 	.byte	0x03, 0x50
        /*006a*/ 	.short	0x0000


	//----- nvinfo : EIATTR_MAXREG_COUNT
	.align		4
        /*006c*/ 	.byte	0x03, 0x1b
        /*006e*/ 	.short	0x00ff


	//----- nvinfo : EIATTR_EXIT_INSTR_OFFSETS
	.align		4
        /*0070*/ 	.byte	0x04, 0x1c
        /*0072*/ 	.short	(.L_23 - .L_22)


	//   ....[0]....
.L_22:
        /*0074*/ 	.word	0x00000a70


	//   ....[1]....
        /*0078*/ 	.word	0x00000ac0


	//----- nvinfo : EIATTR_REQNTID
	.align		4
.L_23:
        /*007c*/ 	.byte	0x04, 0x10
        /*007e*/ 	.short	(.L_25 - .L_24)
.L_24:
        /*0080*/ 	.word	0x00000100
        /*0084*/ 	.word	0x00000001
        /*0088*/ 	.word	0x00000001


	//----- nvinfo : EIATTR_CBANK_PARAM_SIZE
	.align		4
.L_25:
        /*008c*/ 	.byte	0x03, 0x19
        /*008e*/ 	.short	0x0028


	//----- nvinfo : EIATTR_PARAM_CBANK
	.align		4
        /*0090*/ 	.byte	0x04, 0x0a
        /*0092*/ 	.short	(.L_27 - .L_26)
	.align		4
.L_26:
        /*0094*/ 	.word	index@(.nv.constant0.triton_poi_fused_add_15)
        /*0098*/ 	.short	0x0210
        /*009a*/ 	.short	0x0028


	//----- nvinfo : EIATTR_SW_WAR
	.align		4
.L_27:
        /*009c*/ 	.byte	0x04, 0x36
        /*009e*/ 	.short	(.L_29 - .L_28)
.L_28:
        /*00a0*/ 	.word	0x00000008
.L_29:


//--------------------- .nv.callgraph             --------------------------
	.section	.nv.callgraph,"",@"SHT_CUDA_CALLGRAPH"
	.align	4
	.sectionentsize	8
	.align		4
        /*0000*/ 	.word	0x00000000
	.align		4
        /*0004*/ 	.word	0xffffffff
	.align		4
        /*0008*/ 	.word	0x00000000
	.align		4
        /*000c*/ 	.word	0xfffffffe
	.align		4
        /*0010*/ 	.word	0x00000000
	.align		4
        /*0014*/ 	.word	0xfffffffd
	.align		4
        /*0018*/ 	.word	0x00000000
	.align		4
        /*001c*/ 	.word	0xfffffffc


//--------------------- .text.triton_poi_fused_add_15 --------------------------
	.section	.text.triton_poi_fused_add_15,"ax",@progbits
	.sectionflags	@"SHF_BARRIERS=1"
	.align	128
        .global         triton_poi_fused_add_15
        .type           triton_poi_fused_add_15,@function
        .size           triton_poi_fused_add_15,(.L_x_1 - triton_poi_fused_add_15)
        .other          triton_poi_fused_add_15,@"STO_CUDA_ENTRY STV_DEFAULT"
triton_poi_fused_add_15:
.text.triton_poi_fused_add_15:
[----:B------:R-:W0:Y:S01]  /*0000*/  LDC R1, c[0x0][0x28] ;  /* 0x00000a00ff017b82 */ /* 0x000e220000000800 */
[----:B------:R-:W1:Y:S07]  /*0010*/  S2R R21, SR_CTAID.X ;  /* 0x0000000000157919 */ /* 0x000e6e0000002500 */
[----:B------:R-:W2:Y:S01]  /*0020*/  LDC.64 R16, c[0x0][0x218] ;  /* 0x00008600ff107b82 */ /* 0x000ea20000000a00 */
[----:B------:R-:W-:Y:S02]  /*0030*/  CS2R R4, SRZ ;  /* 0x0000000000047805 */ /* 0x000fe4000001ff00 */
[----:B------:R-:W-:Y:S01]  /*0040*/  CS2R R6, SRZ ;  /* 0x0000000000067805 */ /* 0x000fe2000001ff00 */
[----:B------:R-:W3:Y:S01]  /*0050*/  S2R R0, SR_TID.X ;  /* 0x0000000000007919 */ /* 0x000ee20000002100 */
[----:B------:R-:W-:Y:S01]  /*0060*/  ULDC.64 UR6, c[0x0][0x208] ;  /* 0x0000820000067ab9 */ /* 0x000fe20000000a00 */
[----:B------:R-:W4:Y:S02]  /*0070*/  S2R R3, SR_CTAID.Y ;  /* 0x0000000000037919 */ /* 0x000f240000002600 */
[----:B------:R-:W5:Y:S08]  /*0080*/  LDC.64 R32, c[0x0][0x210] ;  /* 0x00008400ff207b82 */ /* 0x000f700000000a00 */
[----:B------:R-:W5:Y:S01]  /*0090*/  LDC.64 R30, c[0x0][0x220] ;  /* 0x00008800ff1e7b82 */ /* 0x000f620000000a00 */
[----:B-1----:R-:W-:-:S02]  /*00a0*/  IMAD.SHL.U32 R21, R21, 0x10, RZ ;  /* 0x0000001015157824 */ /* 0x002fc400078e00ff */
[----:B---3--:R-:W-:Y:S01]  /*00b0*/  IMAD.SHL.U32 R2, R0, 0x4, RZ ;  /* 0x0000000400027824 */ /* 0x008fe200078e00ff */
[----:B------:R-:W-:-:S04]  /*00c0*/  SHF.R.U32.HI R20, RZ, 0x2, R0 ;  /* 0x00000002ff147819 */ /* 0x000fc80000011600 */
[----:B------:R-:W-:Y:S02]  /*00d0*/  LOP3.LUT R13, R21, 0xc, R2, 0xf8, !PT ;  /* 0x0000000c150d7812 */ /* 0x000fe400078ef802 */
[----:B------:R-:W-:Y:S02]  /*00e0*/  SGXT.U32 R20, R20, 0x6 ;  /* 0x000000061414781a */ /* 0x000fe40000000000 */
[C---:B------:R-:W-:Y:S01]  /*00f0*/  ISETP.GE.AND P0, PT, R13.reuse, 0xc0, PT ;  /* 0x000000c00d00780c */ /* 0x040fe20003f06270 */
[----:B--2---:R-:W-:Y:S01]  /*0100*/  IMAD.WIDE R16, R13, 0x4, R16 ;  /* 0x000000040d107825 */ /* 0x004fe200078e0210 */
[----:B----4-:R-:W-:-:S04]  /*0110*/  PRMT R20, R20, 0x6540, R3 ;  /* 0x0000654014147816 */ /* 0x010fc80000000003 */
[C---:B------:R-:W-:Y:S01]  /*0120*/  ISETP.LT.AND P1, PT, R20.reuse, 0x100, !P0 ;  /* 0x000001001400780c */ /* 0x040fe20004721270 */
[----:B------:R-:W-:Y:S01]  /*0130*/  IMAD R22, R20, 0xc0, R13 ;  /* 0x000000c014167824 */ /* 0x000fe200078e020d */
[----:B------:R-:W-:Y:S02]  /*0140*/  CS2R R8, SRZ ;  /* 0x0000000000087805 */ /* 0x000fe4000001ff00 */
[----:B------:R-:W-:Y:S02]  /*0150*/  CS2R R10, SRZ ;  /* 0x00000000000a7805 */ /* 0x000fe4000001ff00 */
[----:B------:R-:W-:Y:S02]  /*0160*/  CS2R R12, SRZ ;  /* 0x00000000000c7805 */ /* 0x000fe4000001ff00 */
[----:B------:R-:W-:Y:S01]  /*0170*/  CS2R R14, SRZ ;  /* 0x00000000000e7805 */ /* 0x000fe2000001ff00 */
[C---:B0----5:R-:W-:Y:S01]  /*0180*/  IMAD.WIDE R18, R22.reuse, 0x4, R30 ;  /* 0x0000000416127825 */ /* 0x061fe200078e021e */
[----:B------:R0:W2:Y:S04]  /*0190*/  @!P0 LDG.E.EL.128 R4, desc[UR6][R16.64] ;  /* 0x0000000610048981 */ /* 0x0000a8000c2e1d00 */
[----:B------:R-:W2:Y:S01]  /*01a0*/  @P1 LDG.E.EL.128 R12, desc[UR6][R18.64] ;  /* 0x00000006120c1981 */ /* 0x000ea2000c2e1d00 */
[----:B0-----:R-:W-:-:S05]  /*01b0*/  IMAD.WIDE R16, R22, 0x4, R32 ;  /* 0x0000000416107825 */ /* 0x001fca00078e0220 */
[----:B------:R0:W2:Y:S01]  /*01c0*/  @P1 LDG.E.EL.128 R8, desc[UR6][R16.64] ;  /* 0x0000000610081981 */ /* 0x0000a2000c2e1d00 */
[----:B------:R-:W-:Y:S02]  /*01d0*/  SHF.R.U32.HI R0, RZ, 0x6, R0 ;  /* 0x00000006ff007819 */ /* 0x000fe40000011600 */
[----:B------:R-:W-:Y:S02]  /*01e0*/  LOP3.LUT R23, R20, 0x40, RZ, 0xfc, !PT ;  /* 0x0000004014177812 */ /* 0x000fe400078efcff */
[----:B------:R-:W-:Y:S02]  /*01f0*/  SGXT.U32 R0, R0, 0x2 ;  /* 0x000000020000781a */ /* 0x000fe40000000000 */
[C---:B------:R-:W-:Y:S02]  /*0200*/  LOP3.LUT R24, R20.reuse, 0x80, RZ, 0xfc, !PT ;  /* 0x0000008014187812 */ /* 0x040fe400078efcff */
[----:B------:R-:W-:Y:S02]  /*0210*/  ISETP.LT.AND P1, PT, R23, 0x100, !P0 ;  /* 0x000001001700780c */ /* 0x000fe40004721270 */
[----:B------:R-:W-:-:S02]  /*0220*/  LOP3.LUT R20, R20, 0xc0, RZ, 0xfc, !PT ;  /* 0x000000c014147812 */ /* 0x000fc400078efcff */
[----:B------:R-:W-:Y:S02]  /*0230*/  LOP3.LUT R0, R21, R0, RZ, 0xfc, !PT ;  /* 0x0000000015007212 */ /* 0x000fe400078efcff */
[----:B------:R-:W-:Y:S02]  /*0240*/  ISETP.LT.AND P2, PT, R24, 0x100, !P0 ;  /* 0x000001001800780c */ /* 0x000fe40004741270 */
[----:B------:R-:W-:Y:S02]  /*0250*/  ISETP.LT.AND P0, PT, R20, 0x100, !P0 ;  /* 0x000001001400780c */ /* 0x000fe40004701270 */
[----:B0-----:R-:W-:Y:S02]  /*0260*/  CS2R R16, SRZ ;  /* 0x0000000000107805 */ /* 0x001fe4000001ff00 */
[----:B------:R-:W-:Y:S01]  /*0270*/  CS2R R18, SRZ ;  /* 0x0000000000127805 */ /* 0x000fe2000001ff00 */
[----:B--2---:R-:W-:Y:S01]  /*0280*/  FFMA R21, R13, R5, R9 ;  /* 0x000000050d157223 */ /* 0x004fe20000000009 */
[----:B------:R-:W-:-:S02]  /*0290*/  VIADD R13, R22, 0x3000 ;  /* 0x00003000160d7836 */ /* 0x000fc40000000000 */
[----:B------:R-:W-:Y:S01]  /*02a0*/  FFMA R20, R12, R4, R8 ;  /* 0x000000040c147223 */ /* 0x000fe20000000008 */
[----:B------:R-:W-:Y:S01]  /*02b0*/  FFMA R23, R14, R6, R10 ;  /* 0x000000060e177223 */ /* 0x000fe2000000000a */
[----:B------:R-:W-:Y:S01]  /*02c0*/  FFMA R24, R15, R7, R11 ;  /* 0x000000070f187223 */ /* 0x000fe2000000000b */
[----:B------:R-:W-:Y:S02]  /*02d0*/  CS2R R8, SRZ ;  /* 0x0000000000087805 */ /* 0x000fe4000001ff00 */
[----:B------:R-:W-:Y:S01]  /*02e0*/  CS2R R10, SRZ ;  /* 0x00000000000a7805 */ /* 0x000fe2000001ff00 */
[----:B------:R-:W-:-:S04]  /*02f0*/  IMAD.WIDE R28, R13, 0x4, R32 ;  /* 0x000000040d1c7825 */ /* 0x000fc800078e0220 */
[----:B------:R-:W-:Y:S01]  /*0300*/  IMAD.WIDE R14, R13, 0x4, R30 ;  /* 0x000000040d0e7825 */ /* 0x000fe200078e021e */
[----:B------:R0:W2:Y:S04]  /*0310*/  @P1 LDG.E.EL.128 R16, desc[UR6][R28.64] ;  /* 0x000000061c101981 */ /* 0x0000a8000c2e1d00 */
[----:B------:R1:W2:Y:S01]  /*0320*/  @P1 LDG.E.EL.128 R8, desc[UR6][R14.64] ;  /* 0x000000060e081981 */ /* 0x0002a2000c2e1d00 */
[C---:B------:R-:W-:Y:S02]  /*0330*/  VIADD R35, R22.reuse, 0x6000 ;  /* 0x0000600016237836 */ /* 0x040fe40000000000 */
[----:B------:R-:W-:Y:S02]  /*0340*/  VIADD R13, R22, 0x9000 ;  /* 0x00009000160d7836 */ /* 0x000fe40000000000 */
[----:B0-----:R-:W-:-:S04]  /*0350*/  IMAD.WIDE R28, R35, 0x4, R32 ;  /* 0x00000004231c7825 */ /* 0x001fc800078e0220 */
[----:B------:R-:W-:Y:S01]  /*0360*/  IMAD.WIDE R34, R35, 0x4, R30 ;  /* 0x0000000423227825 */ /* 0x000fe200078e021e */
[----:B-1----:R-:W-:-:S03]  /*0370*/  CS2R R14, SRZ ;  /* 0x00000000000e7805 */ /* 0x002fc6000001ff00 */
[----:B------:R-:W-:-:S04]  /*0380*/  IMAD.WIDE R32, R13, 0x4, R32 ;  /* 0x000000040d207825 */ /* 0x000fc800078e0220 */
[----:B------:R-:W-:Y:S01]  /*0390*/  IMAD.WIDE R30, R13, 0x4, R30 ;  /* 0x000000040d1e7825 */ /* 0x000fe200078e021e */
[----:B------:R-:W-:-:S06]  /*03a0*/  CS2R R12, SRZ ;  /* 0x00000000000c7805 */ /* 0x000fcc000001ff00 */
[----:B------:R-:W3:Y:S01]  /*03b0*/  @P2 LDG.E.EL.128 R12, desc[UR6][R34.64] ;  /* 0x00000006220c2981 */ /* 0x000ee2000c2e1d00 */
[----:B--2---:R-:W-:Y:S01]  /*03c0*/  FFMA R16, R8, R4, R16 ;  /* 0x0000000408107223 */ /* 0x004fe20000000010 */
[----:B------:R-:W-:Y:S01]  /*03d0*/  FFMA R25, R9, R5, R17 ;  /* 0x0000000509197223 */ /* 0x000fe20000000011 */
[----:B------:R-:W-:Y:S01]  /*03e0*/  FFMA R26, R10, R6, R18 ;  /* 0x000000060a1a7223 */ /* 0x000fe20000000012 */
[----:B------:R-:W-:Y:S01]  /*03f0*/  FFMA R19, R11, R7, R19 ;  /* 0x000000070b137223 */ /* 0x000fe20000000013 */
[----:B------:R-:W-:Y:S02]  /*0400*/  CS2R R8, SRZ ;  /* 0x0000000000087805 */ /* 0x000fe4000001ff00 */
[----:B------:R-:W-:-:S06]  /*0410*/  CS2R R10, SRZ ;  /* 0x00000000000a7805 */ /* 0x000fcc000001ff00 */
[----:B------:R-:W3:Y:S01]  /*0420*/  @P2 LDG.E.EL.128 R8, desc[UR6][R28.64] ;  /* 0x000000061c082981 */ /* 0x000ee2000c2e1d00 */
[----:B------:R-:W0:Y:S01]  /*0430*/  S2R R22, SR_TID.X ;  /* 0x0000000000167919 */ /* 0x000e220000002100 */
[----:B------:R-:W1:Y:S01]  /*0440*/  S2UR UR5, SR_CgaCtaId ;  /* 0x00000000000579c3 */ /* 0x000e620000008800 */
[----:B------:R-:W-:Y:S02]  /*0450*/  UMOV UR4, 0x400 ;  /* 0x0000040000047882 */ /* 0x000fe40000000000 */
[----:B-1----:R-:W-:Y:S01]  /*0460*/  UPRMT UR4, UR5, 0x654, UR4 ;  /* 0x0000065405047896 */ /* 0x002fe20008000004 */
[----:B---3--:R-:W-:Y:S01]  /*0470*/  FFMA R18, R13, R5, R9 ;  /* 0x000000050d127223 */ /* 0x008fe20000000009 */
[----:B------:R-:W-:Y:S01]  /*0480*/  FFMA R17, R12, R4, R8 ;  /* 0x000000040c117223 */ /* 0x000fe20000000008 */
[----:B0-----:R-:W-:Y:S01]  /*0490*/  IMAD.SHL.U32 R9, R22, 0x400, RZ ;  /* 0x0000040016097824 */ /* 0x001fe200078e00ff */
[----:B------:R-:W-:-:S04]  /*04a0*/  SHF.R.U32.HI R8, RZ, 0x2, R22 ;  /* 0x00000002ff087819 */ /* 0x000fc80000011616 */
[----:B------:R-:W-:Y:S02]  /*04b0*/  SGXT.U32 R8, R8, 0x6 ;  /* 0x000000060808781a */ /* 0x000fe40000000000 */
[----:B------:R-:W-:Y:S01]  /*04c0*/  LOP3.LUT R9, R9, 0xc00, RZ, 0xc0, !PT ;  /* 0x00000c0009097812 */ /* 0x000fe200078ec0ff */
[----:B------:R-:W-:-:S03]  /*04d0*/  FFMA R27, R14, R6, R10 ;  /* 0x000000060e1b7223 */ /* 0x000fc6000000000a */
[C---:B------:R-:W-:Y:S02]  /*04e0*/  LOP3.LUT R8, R9.reuse, R8, RZ, 0xfc, !PT ;  /* 0x0000000809087212 */ /* 0x040fe400078efcff */
[C---:B------:R-:W-:Y:S02]  /*04f0*/  LEA.HI R29, R9.reuse, UR4, RZ, 0x1c ;  /* 0x00000004091d7c11 */ /* 0x040fe4000f8fe0ff */
[----:B------:R-:W-:Y:S01]  /*0500*/  LOP3.LUT R10, R9, 0x100, RZ, 0xfc, !PT ;  /* 0x00000100090a7812 */ /* 0x000fe200078efcff */
[----:B------:R-:W-:Y:S02]  /*0510*/  FFMA R28, R15, R7, R11 ;  /* 0x000000070f1c7223 */ /* 0x000fe4000000000b */
[----:B------:R-:W-:Y:S01]  /*0520*/  IMAD R29, R8, 0x4, R29 ;  /* 0x00000004081d7824 */ /* 0x000fe200078e021d */
[----:B------:R-:W-:Y:S02]  /*0530*/  LEA.HI R11, R10, UR4, RZ, 0x1c ;  /* 0x000000040a0b7c11 */ /* 0x000fe4000f8fe0ff */
[----:B------:R-:W-:-:S02]  /*0540*/  LOP3.LUT R10, R9, 0x200, RZ, 0xfc, !PT ;  /* 0x00000200090a7812 */ /* 0x000fc400078efcff */
[----:B------:R0:W-:Y:S01]  /*0550*/  STS [R29], R20 ;  /* 0x000000141d007388 */ /* 0x0001e20000000800 */
[----:B------:R-:W-:Y:S01]  /*0560*/  LOP3.LUT R9, R9, 0x300, RZ, 0xfc, !PT ;  /* 0x0000030009097812 */ /* 0x000fe200078efcff */
[----:B0-----:R-:W-:Y:S01]  /*0570*/  IMAD R20, R8, 0x4, R11 ;  /* 0x0000000408147824 */ /* 0x001fe200078e020b */
[----:B------:R-:W-:Y:S02]  /*0580*/  LEA.HI R11, R10, UR4, RZ, 0x1c ;  /* 0x000000040a0b7c11 */ /* 0x000fe4000f8fe0ff */
[----:B------:R-:W-:Y:S02]  /*0590*/  LEA.HI R9, R9, UR4, RZ, 0x1c ;  /* 0x0000000409097c11 */ /* 0x000fe4000f8fe0ff */
[----:B------:R0:W-:Y:S01]  /*05a0*/  STS [R20+0x400], R21 ;  /* 0x0004001514007388 */ /* 0x0001e20000000800 */
[----:B------:R-:W-:Y:S02]  /*05b0*/  CS2R R12, SRZ ;  /* 0x00000000000c7805 */ /* 0x000fe4000001ff00 */
[----:B------:R-:W-:-:S06]  /*05c0*/  CS2R R14, SRZ ;  /* 0x00000000000e7805 */ /* 0x000fcc000001ff00 */
[----:B------:R-:W2:Y:S01]  /*05d0*/  @P0 LDG.E.EL.128 R12, desc[UR6][R30.64] ;  /* 0x000000061e0c0981 */ /* 0x000ea2000c2e1d00 */
[----:B0-----:R-:W-:Y:S01]  /*05e0*/  IMAD R21, R8, 0x4, R11 ;  /* 0x0000000408157824 */ /* 0x001fe200078e020b */
[----:B------:R-:W-:-:S04]  /*05f0*/  CS2R R10, SRZ ;  /* 0x00000000000a7805 */ /* 0x000fc8000001ff00 */
[----:B------:R0:W-:Y:S02]  /*0600*/  STS [R21+0x800], R23 ;  /* 0x0008001715007388 */ /* 0x0001e40000000800 */
[----:B0-----:R-:W-:Y:S01]  /*0610*/  IMAD R23, R8, 0x4, R9 ;  /* 0x0000000408177824 */ /* 0x001fe200078e0209 */
[----:B------:R-:W-:-:S06]  /*0620*/  CS2R R8, SRZ ;  /* 0x0000000000087805 */ /* 0x000fcc000001ff00 */
[----:B------:R-:W2:Y:S04]  /*0630*/  @P0 LDG.E.EL.128 R8, desc[UR6][R32.64] ;  /* 0x0000000620080981 */ /* 0x000ea8000c2e1d00 */
[----:B------:R-:W-:Y:S04]  /*0640*/  STS [R23+0xc00], R24 ;  /* 0x000c001817007388 */ /* 0x000fe80000000800 */
[----:B------:R0:W-:Y:S04]  /*0650*/  STS [R29+0x100], R16 ;  /* 0x000100101d007388 */ /* 0x0001e80000000800 */
[----:B------:R-:W-:Y:S04]  /*0660*/  STS [R20+0x500], R25 ;  /* 0x0005001914007388 */ /* 0x000fe80000000800 */
[----:B------:R-:W-:Y:S04]  /*0670*/  STS [R21+0x900], R26 ;  /* 0x0009001a15007388 */ /* 0x000fe80000000800 */
[----:B------:R-:W-:Y:S04]  /*0680*/  STS [R23+0xd00], R19 ;  /* 0x000d001317007388 */ /* 0x000fe80000000800 */
[----:B------:R-:W-:Y:S04]  /*0690*/  STS [R29+0x200], R17 ;  /* 0x000200111d007388 */ /* 0x000fe80000000800 */
[----:B------:R1:W-:Y:S01]  /*06a0*/  STS [R20+0x600], R18 ;  /* 0x0006001214007388 */ /* 0x0003e20000000800 */
[----:B0-----:R-:W-:-:S03]  /*06b0*/  LOP3.LUT R16, R2, 0xfc, RZ, 0xc0, !PT ;  /* 0x000000fc02107812 */ /* 0x001fc600078ec0ff */
[----:B------:R-:W-:Y:S01]  /*06c0*/  STS [R21+0xa00], R27 ;  /* 0x000a001b15007388 */ /* 0x000fe20000000800 */
[----:B------:R-:W-:-:S03]  /*06d0*/  LOP3.LUT R2, R2, 0x3fc, RZ, 0xc0, !PT ;  /* 0x000003fc02027812 */ /* 0x000fc600078ec0ff */
[----:B------:R-:W-:Y:S01]  /*06e0*/  STS [R23+0xe00], R28 ;  /* 0x000e001c17007388 */ /* 0x000fe20000000800 */
[----:B------:R-:W-:Y:S02]  /*06f0*/  SHF.R.U32.HI R22, RZ, 0x2, R22 ;  /* 0x00000002ff167819 */ /* 0x000fe40000011616 */
[----:B------:R-:W-:-:S04]  /*0700*/  PRMT R3, R16, 0x6540, R3 ;  /* 0x0000654010037816 */ /* 0x000fc80000000003 */
[----:B------:R-:W-:-:S04]  /*0710*/  SHF.R.S32.HI R16, RZ, 0x1f, R3 ;  /* 0x0000001fff107819 */ /* 0x000fc80000011403 */
[----:B-1----:R-:W-:Y:S02]  /*0720*/  LEA.HI R18, R16, R3, RZ, 0x6 ;  /* 0x0000000310127211 */ /* 0x002fe400078f30ff */
[----:B------:R-:W0:Y:S01]  /*0730*/  LDC.64 R16, c[0x0][0x228] ;  /* 0x00008a00ff107b82 */ /* 0x000e220000000a00 */
[----:B------:R-:W-:-:S04]  /*0740*/  ISETP.GE.AND P0, PT, R3, 0x100, PT ;  /* 0x000001000300780c */ /* 0x000fc80003f06270 */
[----:B------:R-:W-:Y:S01]  /*0750*/  ISETP.LT.AND P1, PT, R0, 0xc0, !P0 ;  /* 0x000000c00000780c */ /* 0x000fe20004721270 */
[----:B--2---:R-:W-:Y:S01]  /*0760*/  FFMA R8, R12, R4, R8 ;  /* 0x000000040c087223 */ /* 0x004fe20000000008 */
[----:B------:R-:W-:Y:S01]  /*0770*/  FFMA R9, R13, R5, R9 ;  /* 0x000000050d097223 */ /* 0x000fe20000000009 */
[----:B------:R-:W-:Y:S01]  /*0780*/  FFMA R24, R14, R6, R10 ;  /* 0x000000060e187223 */ /* 0x000fe2000000000a */
[----:B------:R-:W-:Y:S02]  /*0790*/  FFMA R26, R15, R7, R11 ;  /* 0x000000070f1a7223 */ /* 0x000fe4000000000b */
[----:B------:R-:W-:Y:S04]  /*07a0*/  STS [R29+0x300], R8 ;  /* 0x000300081d007388 */ /* 0x000fe80000000800 */
[----:B------:R1:W-:Y:S04]  /*07b0*/  STS [R20+0x700], R9 ;  /* 0x0007000914007388 */ /* 0x0003e80000000800 */
[----:B------:R2:W-:Y:S01]  /*07c0*/  STS [R21+0xb00], R24 ;  /* 0x000b001815007388 */ /* 0x0005e20000000800 */
[----:B------:R-:W-:-:S03]  /*07d0*/  LOP3.LUT R4, R2, 0x400, RZ, 0xfc, !PT ;  /* 0x0000040002047812 */ /* 0x000fc600078efcff */
[----:B------:R3:W-:Y:S01]  /*07e0*/  STS [R23+0xf00], R26 ;  /* 0x000f001a17007388 */ /* 0x0007e20000000800 */
[----:B------:R-:W-:Y:S02]  /*07f0*/  LOP3.LUT R6, R2, 0x800, RZ, 0xfc, !PT ;  /* 0x0000080002067812 */ /* 0x000fe400078efcff */
[----:B------:R-:W-:Y:S02]  /*0800*/  SHF.R.U32.HI R5, RZ, 0x4, R4 ;  /* 0x00000004ff057819 */ /* 0x000fe40000011604 */
[----:B------:R-:W-:Y:S02]  /*0810*/  SHF.R.U32.HI R7, RZ, 0x4, R6 ;  /* 0x00000004ff077819 */ /* 0x000fe40000011606 */
[----:B------:R-:W-:Y:S02]  /*0820*/  LOP3.LUT R4, R22, 0x30, RZ, 0xc0, !PT ;  /* 0x0000003016047812 */ /* 0x000fe400078ec0ff */
[----:B------:R-:W-:Y:S02]  /*0830*/  LOP3.LUT R6, R5, 0x70, RZ, 0xc0, !PT ;  /* 0x0000007005067812 */ /* 0x000fe400078ec0ff */
[----:B------:R-:W-:Y:S01]  /*0840*/  LOP3.LUT R10, R7, 0xb0, RZ, 0xc0, !PT ;  /* 0x000000b0070a7812 */ /* 0x000fe200078ec0ff */
[----:B------:R-:W-:-:S02]  /*0850*/  VIADD R5, R4, UR4 ;  /* 0x0000000404057c36 */ /* 0x000fc40008000000 */
[----:B------:R-:W-:Y:S02]  /*0860*/  VIADD R7, R6, UR4 ;  /* 0x0000000406077c36 */ /* 0x000fe40008000000 */
[----:B------:R-:W-:Y:S02]  /*0870*/  VIADD R11, R10, UR4 ;  /* 0x000000040a0b7c36 */ /* 0x000fe40008000000 */
[C---:B------:R-:W-:Y:S02]  /*0880*/  IMAD R5, R2.reuse, 0x4, R5 ;  /* 0x0000000402057824 */ /* 0x040fe400078e0205 */
[C---:B------:R-:W-:Y:S01]  /*0890*/  IMAD R10, R2.reuse, 0x4, R7 ;  /* 0x00000004020a7824 */ /* 0x040fe200078e0207 */
[----:B------:R-:W-:Y:S01]  /*08a0*/  BAR.SYNC.DEFER_BLOCKING 0x0 ;  /* 0x0000000000007b1d */ /* 0x000fe20000010000 */
[----:B------:R-:W-:Y:S01]  /*08b0*/  IMAD R12, R2, 0x4, R11 ;  /* 0x00000004020c7824 */ /* 0x000fe200078e020b */
[----:B-1----:R-:W-:Y:S02]  /*08c0*/  LOP3.LUT R20, R18, 0xffffffc0, RZ, 0xc0, !PT ;  /* 0xffffffc012147812 */ /* 0x002fe400078ec0ff */
[----:B------:R-:W-:-:S02]  /*08d0*/  SHF.R.S32.HI R18, RZ, 0x6, R18 ;  /* 0x00000006ff127819 */ /* 0x000fc40000011412 */
[----:B------:R-:W1:Y:S04]  /*08e0*/  LDS.128 R4, [R5] ;  /* 0x0000000005047984 */ /* 0x000e680000000c00 */
[----:B------:R-:W4:Y:S04]  /*08f0*/  LDS.128 R8, [R10+0x1000] ;  /* 0x001000000a087984 */ /* 0x000f280000000c00 */
[----:B------:R-:W5:Y:S01]  /*0900*/  LDS.128 R12, [R12+0x2000] ;  /* 0x002000000c0c7984 */ /* 0x000f620000000c00 */
[----:B------:R-:W-:Y:S01]  /*0910*/  IMAD.IADD R19, R3, 0x1, -R20 ;  /* 0x0000000103137824 */ /* 0x000fe200078e0a14 */
[----:B------:R-:W-:-:S03]  /*0920*/  LOP3.LUT R20, R2, 0xc00, RZ, 0xfc, !PT ;  /* 0x00000c0002147812 */ /* 0x000fc600078efcff */
[----:B------:R-:W-:Y:S01]  /*0930*/  IMAD R3, R18, 0x3000, R19 ;  /* 0x0000300012037824 */ /* 0x000fe200078e0213 */
[C---:B------:R-:W-:Y:S02]  /*0940*/  LOP3.LUT R18, R0.reuse, 0x4, RZ, 0xfc, !PT ;  /* 0x0000000400127812 */ /* 0x040fe400078efcff */
[----:B------:R-:W-:Y:S02]  /*0950*/  SHF.R.U32.HI R19, RZ, 0x4, R20 ;  /* 0x00000004ff137819 */ /* 0x000fe40000011614 */
[C---:B------:R-:W-:Y:S02]  /*0960*/  LOP3.LUT R22, R0.reuse, 0x8, RZ, 0xfc, !PT ;  /* 0x0000000800167812 */ /* 0x040fe400078efcff */
[----:B------:R-:W-:Y:S02]  /*0970*/  LOP3.LUT R20, R0, 0xc, RZ, 0xfc, !PT ;  /* 0x0000000c00147812 */ /* 0x000fe400078efcff */
[----:B------:R-:W-:Y:S02]  /*0980*/  ISETP.LT.AND P2, PT, R18, 0xc0, !P0 ;  /* 0x000000c01200780c */ /* 0x000fe40004741270 */
[----:B------:R-:W-:-:S02]  /*0990*/  ISETP.LT.AND P3, PT, R22, 0xc0, !P0 ;  /* 0x000000c01600780c */ /* 0x000fc40004761270 */
[----:B--2---:R-:W-:Y:S01]  /*09a0*/  LOP3.LUT R21, R19, 0xf0, RZ, 0xc0, !PT ;  /* 0x000000f013157812 */ /* 0x004fe200078ec0ff */
[--C-:B------:R-:W-:Y:S01]  /*09b0*/  IMAD R19, R0, 0x40, R3.reuse ;  /* 0x0000004000137824 */ /* 0x100fe200078e0203 */
[----:B------:R-:W-:Y:S01]  /*09c0*/  ISETP.LT.AND P0, PT, R20, 0xc0, !P0 ;  /* 0x000000c01400780c */ /* 0x000fe20004701270 */
[--C-:B---3--:R-:W-:Y:S02]  /*09d0*/  IMAD R23, R18, 0x40, R3.reuse ;  /* 0x0000004012177824 */ /* 0x108fe400078e0203 */
[----:B------:R-:W-:Y:S02]  /*09e0*/  IMAD R25, R22, 0x40, R3 ;  /* 0x0000004016197824 */ /* 0x000fe400078e0203 */
[----:B0-----:R-:W-:-:S04]  /*09f0*/  IMAD.WIDE R18, R19, 0x4, R16 ;  /* 0x0000000413127825 */ /* 0x001fc800078e0210 */
[----:B------:R-:W-:-:S04]  /*0a00*/  IMAD.WIDE R22, R23, 0x4, R16 ;  /* 0x0000000417167825 */ /* 0x000fc800078e0210 */
[----:B------:R-:W-:Y:S01]  /*0a10*/  IMAD.WIDE R24, R25, 0x4, R16 ;  /* 0x0000000419187825 */ /* 0x000fe200078e0210 */
[----:B-1----:R0:W-:Y:S03]  /*0a20*/  @P1 STG.E.128 desc[UR6][R18.64], R4 ;  /* 0x0000000412001986 */ /* 0x0021e6000c101d06 */
[----:B------:R-:W-:Y:S01]  /*0a30*/  VIADD R21, R21, UR4 ;  /* 0x0000000415157c36 */ /* 0x000fe20008000000 */
[----:B----4-:R0:W-:Y:S04]  /*0a40*/  @P2 STG.E.128 desc[UR6][R22.64], R8 ;  /* 0x0000000816002986 */ /* 0x0101e8000c101d06 */
[----:B-----5:R0:W-:Y:S01]  /*0a50*/  @P3 STG.E.128 desc[UR6][R24.64], R12 ;  /* 0x0000000c18003986 */ /* 0x0201e2000c101d06 */
[----:B------:R-:W-:Y:S01]  /*0a60*/  IMAD R21, R2, 0x4, R21 ;  /* 0x0000000402157824 */ /* 0x000fe200078e0215 */
[----:B0-----:R-:W-:Y:S06]  /*0a70*/  @!P0 EXIT ;  /* 0x000000000000894d */ /* 0x001fec0003800000 */
[----:B0-----:R-:W0:Y:S01]  /*0a80*/  LDS.128 R4, [R21+0x3000] ;  /* 0x0030000015047984 */ /* 0x001e220000000c00 */
[----:B------:R-:W-:-:S04]  /*0a90*/  IMAD R3, R20, 0x40, R3 ;  /* 0x0000004014037824 */ /* 0x000fc800078e0203 */
[----:B------:R-:W-:-:S05]  /*0aa0*/  IMAD.WIDE R16, R3, 0x4, R16 ;  /* 0x0000000403107825 */ /* 0x000fca00078e0210 */
[----:B0-----:R-:W-:Y:S01]  /*0ab0*/  STG.E.128 desc[UR6][R16.64], R4 ;  /* 0x0000000410007986 */ /* 0x001fe2000c101d06 */
[----:B------:R-:W-:Y:S05]  /*0ac0*/  EXIT ;  /* 0x000000000000794d */ /* 0x000fea0003800000 */
.L_x_0:
[----:B------:R-:W-:-:S00]  /*0ad0*/  BRA `(.L_x_0) ;  /* 0xfffffffc00fc7947 */ /* 0x000fc0000383ffff */
[----:B------:R-:W-:-:S00]  /*0ae0*/  NOP ;  /* 0x0000000000007918 */ /* 0x000fc00000000000 */
        /* <DEDUP_REMOVED lines=9> */
.L_x_1:


//--------------------- .nv.shared.triton_poi_fused_add_15 --------------------------
	.section	.nv.shared.triton_poi_fused_add_15,"aw",@nobits
	.sectionflags	@""
	.align	16
	.zero		1024


//--------------------- .nv.constant0.triton_poi_fused_add_15 --------------------------
	.section	.nv.constant0.triton_poi_fused_add_15,"a",@progbits
	.sectionflags	@""
	.align	4
.nv.constant0.triton_poi_fused_add_15:
	.zero		568
